//
// Generated by NVIDIA NVVM Compiler
//
// Compiler Build ID: CL-36424714
// Cuda compilation tools, release 13.0, V13.0.88
// Based on NVVM 20.0.0
//

.version 9.0
.target sm_100
.address_size 64

	// .globl	_Z10reduce_sumPfS_j
.extern .shared .align 16 .b8 sdata[];

.visible .entry _Z10reduce_sumPfS_j(
	.param .u64 .ptr .align 1 _Z10reduce_sumPfS_j_param_0,
	.param .u64 .ptr .align 1 _Z10reduce_sumPfS_j_param_1,
	.param .u32 _Z10reduce_sumPfS_j_param_2
)
{
	.reg .pred 	%p<6>;
	.reg .b32 	%r<14>;
	.reg .b32 	%f<9>;
	.reg .b64 	%rd<9>;

	ld.param.u64 	%rd1, [_Z10reduce_sumPfS_j_param_0];
	ld.param.u64 	%rd2, [_Z10reduce_sumPfS_j_param_1];
	ld.param.u32 	%r8, [_Z10reduce_sumPfS_j_param_2];
	mov.u32 	%r1, %tid.x;
	mov.u32 	%r2, %ctaid.x;
	mov.u32 	%r13, %ntid.x;
	mad.lo.s32 	%r4, %r2, %r13, %r1;
	setp.ge.u32 	%p1, %r4, %r8;
	mov.f32 	%f8, 0f00000000;
	@%p1 bra 	$L__BB0_2;
	cvta.to.global.u64 	%rd3, %rd1;
	mul.wide.u32 	%rd4, %r4, 4;
	add.s64 	%rd5, %rd3, %rd4;
	ld.global.f32 	%f8, [%rd5];
$L__BB0_2:
	shl.b32 	%r9, %r1, 2;
	mov.u32 	%r10, sdata;
	add.s32 	%r5, %r10, %r9;
	st.shared.f32 	[%r5], %f8;
	bar.sync 	0;
	setp.lt.u32 	%p2, %r13, 2;
	@%p2 bra 	$L__BB0_6;
$L__BB0_3:
	shr.u32 	%r7, %r13, 1;
	setp.ge.u32 	%p3, %r1, %r7;
	@%p3 bra 	$L__BB0_5;
	shl.b32 	%r11, %r7, 2;
	add.s32 	%r12, %r5, %r11;
	ld.shared.f32 	%f4, [%r12];
	ld.shared.f32 	%f5, [%r5];
	add.f32 	%f6, %f4, %f5;
	st.shared.f32 	[%r5], %f6;
$L__BB0_5:
	bar.sync 	0;
	setp.gt.u32 	%p4, %r13, 3;
	mov.u32 	%r13, %r7;
	@%p4 bra 	$L__BB0_3;
$L__BB0_6:
	setp.ne.s32 	%p5, %r1, 0;
	@%p5 bra 	$L__BB0_8;
	ld.shared.f32 	%f7, [sdata];
	cvta.to.global.u64 	%rd6, %rd2;
	mul.wide.u32 	%rd7, %r2, 4;
	add.s64 	%rd8, %rd6, %rd7;
	st.global.f32 	[%rd8], %f7;
$L__BB0_8:
	ret;

}


// ===== COMPILED SASS (sm_100) =====

	.target	sm_100

	.elftype	@"ET_EXEC"


//--------------------- .note.nv.tkinfo           --------------------------
	.section	.note.nv.tkinfo,"",@"SHT_NOTE"
	.sectionflags	@"SHF_NOTE_NV_TKINFO"
	.tkinfo
        /*0018*/ 	.word	0x00000002
        /*0030*/ 	.string	""
        /*0030*/ 	.string	"ptxas"
        /*0030*/ 	.string	"Cuda compilation tools, release 13.0, V13.0.88"
        /*0030*/ 	.string	"Build cuda_13.0.r13.0/compiler.36424714_0"
        /*0030*/ 	.string	"-arch sm_100 -m 64 "



//--------------------- .note.nv.cuinfo           --------------------------
	.section	.note.nv.cuinfo,"",@"SHT_NOTE"
	.sectionflags	@"SHF_NOTE_NV_CUINFO"
        /*0018*/ 	.short	0x0002
        /*001a*/ 	.short	0x0064
        /*001c*/ 	.short	0x0082
	.zero		2


//--------------------- .nv.info                  --------------------------
	.section	.nv.info,"",@"SHT_CUDA_INFO"
	.align	4


	//----- nvinfo : EIATTR_REGCOUNT
	.align		4
        /*0000*/ 	.byte	0x04, 0x2f
        /*0002*/ 	.short	(.L_1 - .L_0)
	.align		4
.L_0:
        /*0004*/ 	.word	index@(_Z10reduce_sumPfS_j)
        /*0008*/ 	.word	0x0000000b


	//----- nvinfo : EIATTR_FRAME_SIZE
	.align		4
.L_1:
        /*000c*/ 	.byte	0x04, 0x11
        /*000e*/ 	.short	(.L_3 - .L_2)
	.align		4
.L_2:
        /*0010*/ 	.word	index@(_Z10reduce_sumPfS_j)
        /*0014*/ 	.word	0x00000000


	//----- nvinfo : EIATTR_MIN_STACK_SIZE
	.align		4
.L_3:
        /*0018*/ 	.byte	0x04, 0x12
        /*001a*/ 	.short	(.L_5 - .L_4)
	.align		4
.L_4:
        /*001c*/ 	.word	index@(_Z10reduce_sumPfS_j)
        /*0020*/ 	.word	0x00000000
.L_5:


//--------------------- .nv.compat                --------------------------
	.section	.nv.compat,"",@"SHT_CUDA_COMPAT_INFO"
	.align	4
        /*0000*/ 	.byte	0x02, 0x09, 0x00, 0x00, 0x02, 0x02, 0x01, 0x00, 0x02, 0x05, 0x05, 0x00, 0x03, 0x07, 0x01, 0x01
        /*0010*/ 	.byte	0x02, 0x03, 0x00, 0x00, 0x02, 0x06, 0x01, 0x00, 0x04, 0x0b, 0x08, 0x00, 0x09, 0x00, 0x00, 0x00
        /*0020*/ 	.byte	0x00, 0x00, 0x00, 0x00


//--------------------- .nv.info._Z10reduce_sumPfS_j --------------------------
	.section	.nv.info._Z10reduce_sumPfS_j,"",@"SHT_CUDA_INFO"
	.sectionflags	@""
	.align	4


	//----- nvinfo : EIATTR_CUDA_API_VERSION
	.align		4
        /*0000*/ 	.byte	0x04, 0x37
        /*0002*/ 	.short	(.L_7 - .L_6)
.L_6:
        /*0004*/ 	.word	0x00000082


	//----- nvinfo : EIATTR_KPARAM_INFO
	.align		4
.L_7:
        /*0008*/ 	.byte	0x04, 0x17
        /*000a*/ 	.short	(.L_9 - .L_8)
.L_8:
        /*000c*/ 	.word	0x00000000
        /*0010*/ 	.short	0x0002
        /*0012*/ 	.short	0x0010
        /*0014*/ 	.byte	0x00, 0xf0, 0x11, 0x00


	//----- nvinfo : EIATTR_KPARAM_INFO
	.align		4
.L_9:
        /*0018*/ 	.byte	0x04, 0x17
        /*001a*/ 	.short	(.L_11 - .L_10)
.L_10:
        /*001c*/ 	.word	0x00000000
        /*0020*/ 	.short	0x0001
        /*0022*/ 	.short	0x0008
        /*0024*/ 	.byte	0x00, 0xf5, 0x21, 0x00


	//----- nvinfo : EIATTR_KPARAM_INFO
	.align		4
.L_11:
        /*0028*/ 	.byte	0x04, 0x17
        /*002a*/ 	.short	(.L_13 - .L_12)
.L_12:
        /*002c*/ 	.word	0x00000000
        /*0030*/ 	.short	0x0000
        /*0032*/ 	.short	0x0000
        /*0034*/ 	.byte	0x00, 0xf5, 0x21, 0x00


	//----- nvinfo : EIATTR_SPARSE_MMA_MASK
	.align		4
.L_13:
        /*0038*/ 	.byte	0x03, 0x50
        /*003a*/ 	.short	0x0000


	//----- nvinfo : EIATTR_MAXREG_COUNT
	.align		4
        /*003c*/ 	.byte	0x03, 0x1b
        /*003e*/ 	.short	0x00ff


	//----- nvinfo : EIATTR_NUM_BARRIERS
	.align		4
        /*0040*/ 	.byte	0x02, 0x4c
        /*0042*/ 	.byte	0x01
	.zero		1


	//----- nvinfo : EIATTR_MERCURY_ISA_VERSION
	.align		4
        /*0044*/ 	.byte	0x03, 0x5f
        /*0046*/ 	.short	0x0101


	//----- nvinfo : EIATTR_VRC_CTA_INIT_COUNT
	.align		4
        /*0048*/ 	.byte	0x02, 0x4a
	.zero		1
	.zero		1


	//----- nvinfo : EIATTR_EXIT_INSTR_OFFSETS
	.align		4
        /*004c*/ 	.byte	0x04, 0x1c
        /*004e*/ 	.short	(.L_15 - .L_14)


	//   ....[0]....
.L_14:
        /*0050*/ 	.word	0x00000210


	//   ....[1]....
        /*0054*/ 	.word	0x00000290


	//----- nvinfo : EIATTR_CBANK_PARAM_SIZE
	.align		4
.L_15:
        /*0058*/ 	.byte	0x03, 0x19
        /*005a*/ 	.short	0x0014


	//----- nvinfo : EIATTR_PARAM_CBANK
	.align		4
        /*005c*/ 	.byte	0x04, 0x0a
        /*005e*/ 	.short	(.L_17 - .L_16)
	.align		4
.L_16:
        /*0060*/ 	.word	index@(.nv.constant0._Z10reduce_sumPfS_j)
        /*0064*/ 	.short	0x0380
        /*0066*/ 	.short	0x0014


	//----- nvinfo : EIATTR_SW_WAR
	.align		4
.L_17:
        /*0068*/ 	.byte	0x04, 0x36
        /*006a*/ 	.short	(.L_19 - .L_18)
.L_18:
        /*006c*/ 	.word	0x00000008
.L_19:


//--------------------- .nv.callgraph             --------------------------
	.section	.nv.callgraph,"",@"SHT_CUDA_CALLGRAPH"
	.align	4
	.sectionentsize	8
	.align		4
        /*0000*/ 	.word	0x00000000
	.align		4
        /*0004*/ 	.word	0xffffffff
	.align		4
        /*0008*/ 	.word	0x00000000
	.align		4
        /*000c*/ 	.word	0xfffffffe
	.align		4
        /*0010*/ 	.word	0x00000000
	.align		4
        /*0014*/ 	.word	0xfffffffd
	.align		4
        /*0018*/ 	.word	0x00000000
	.align		4
        /*001c*/ 	.word	0xfffffffc


//--------------------- .text._Z10reduce_sumPfS_j --------------------------
	.section	.text._Z10reduce_sumPfS_j,"ax",@progbits
	.align	128
        .global         _Z10reduce_sumPfS_j
        .type           _Z10reduce_sumPfS_j,@function
        .size           _Z10reduce_sumPfS_j,(.L_x_3 - _Z10reduce_sumPfS_j)
        .other          _Z10reduce_sumPfS_j,@"STO_CUDA_ENTRY STV_DEFAULT"
_Z10reduce_sumPfS_j:
.text._Z10reduce_sumPfS_j:
[----:B------:R-:W-:Y:S01]  /*0000*/  LDC R1, c[0x0][0x37c] ;  /* 0x0000df00ff017b82 */ /* 0x000fe20000000800 */
[----:B------:R-:W0:Y:S01]  /*0010*/  S2R R6, SR_TID.X ;  /* 0x0000000000067919 */ /* 0x000e220000002100 */
[----:B------:R-:W0:Y:S01]  /*0020*/  LDCU UR8, c[0x0][0x360] ;  /* 0x00006c00ff0877ac */ /* 0x000e220008000800 */
[----:B------:R-:W-:Y:S01]  /*0030*/  IMAD.MOV.U32 R4, RZ, RZ, RZ ;  /* 0x000000ffff047224 */ /* 0x000fe200078e00ff */
[----:B------:R-:W0:Y:S01]  /*0040*/  S2R R7, SR_CTAID.X ;  /* 0x0000000000077919 */ /* 0x000e220000002500 */
[----:B------:R-:W1:Y:S01]  /*0050*/  LDCU UR4, c[0x0][0x390] ;  /* 0x00007200ff0477ac */ /* 0x000e620008000800 */
[----:B------:R-:W2:Y:S01]  /*0060*/  LDCU.64 UR6, c[0x0][0x358] ;  /* 0x00006b00ff0677ac */ /* 0x000ea20008000a00 */
[----:B0-----:R-:W-:-:S05]  /*0070*/  IMAD R5, R7, UR8, R6 ;  /* 0x0000000807057c24 */ /* 0x001fca000f8e0206 */
[----:B-1----:R-:W-:-:S13]  /*0080*/  ISETP.GE.U32.AND P0, PT, R5, UR4, PT ;  /* 0x0000000405007c0c */ /* 0x002fda000bf06070 */
[----:B------:R-:W0:Y:S02]  /*0090*/  @!P0 LDC.64 R2, c[0x0][0x380] ;  /* 0x0000e000ff028b82 */ /* 0x000e240000000a00 */
[----:B0-----:R-:W-:-:S05]  /*00a0*/  @!P0 IMAD.WIDE.U32 R2, R5, 0x4, R2 ;  /* 0x0000000405028825 */ /* 0x001fca00078e0002 */
[----:B--2---:R-:W2:Y:S01]  /*00b0*/  @!P0 LDG.E R4, desc[UR6][R2.64] ;  /* 0x0000000602048981 */ /* 0x004ea2000c1e1900 */
[----:B------:R-:W0:Y:S01]  /*00c0*/  S2UR UR5, SR_CgaCtaId ;  /* 0x00000000000579c3 */ /* 0x000e220000008800 */
[----:B------:R-:W-:Y:S01]  /*00d0*/  IMAD.U32 R0, RZ, RZ, UR8 ;  /* 0x00000008ff007e24 */ /* 0x000fe2000f8e00ff */
[----:B------:R-:W-:Y:S01]  /*00e0*/  UMOV UR4, 0x400 ;  /* 0x0000040000047882 */ /* 0x000fe20000000000 */
[----:B------:R-:W-:-:S03]  /*00f0*/  ISETP.NE.AND P0, PT, R6, RZ, PT ;  /* 0x000000ff0600720c */ /* 0x000fc60003f05270 */
[----:B------:R-:W-:Y:S01]  /*0100*/  ISETP.GE.U32.AND P1, PT, R0, 0x2, PT ;  /* 0x000000020000780c */ /* 0x000fe20003f26070 */
[----:B0-----:R-:W-:-:S06]  /*0110*/  ULEA UR4, UR5, UR4, 0x18 ;  /* 0x0000000405047291 */ /* 0x001fcc000f8ec0ff */
[----:B------:R-:W-:-:S05]  /*0120*/  LEA R5, R6, UR4, 0x2 ;  /* 0x0000000406057c11 */ /* 0x000fca000f8e10ff */
[----:B--2---:R0:W-:Y:S01]  /*0130*/  STS [R5], R4 ;  /* 0x0000000405007388 */ /* 0x0041e20000000800 */
[----:B------:R-:W-:Y:S06]  /*0140*/  BAR.SYNC.DEFER_BLOCKING 0x0 ;  /* 0x0000000000007b1d */ /* 0x000fec0000010000 */
[----:B------:R-:W-:Y:S05]  /*0150*/  @!P1 BRA `(.L_x_0) ;  /* 0x00000000002c9947 */ /* 0x000fea0003800000 */
.L_x_1:
[----:B------:R-:W-:-:S04]  /*0160*/  SHF.R.U32.HI R8, RZ, 0x1, R0 ;  /* 0x00000001ff087819 */ /* 0x000fc80000011600 */
[----:B------:R-:W-:-:S13]  /*0170*/  ISETP.GE.U32.AND P1, PT, R6, R8, PT ;  /* 0x000000080600720c */ /* 0x000fda0003f26070 */
[----:B------:R-:W-:Y:S01]  /*0180*/  @!P1 LEA R2, R8, R5, 0x2 ;  /* 0x0000000508029211 */ /* 0x000fe200078e10ff */
[----:B------:R-:W-:Y:S05]  /*0190*/  @!P1 LDS R3, [R5] ;  /* 0x0000000005039984 */ /* 0x000fea0000000800 */
[----:B------:R-:W0:Y:S02]  /*01a0*/  @!P1 LDS R2, [R2] ;  /* 0x0000000002029984 */ /* 0x000e240000000800 */
[----:B0-----:R-:W-:-:S05]  /*01b0*/  @!P1 FADD R4, R2, R3 ;  /* 0x0000000302049221 */ /* 0x001fca0000000000 */
[----:B------:R1:W-:Y:S01]  /*01c0*/  @!P1 STS [R5], R4 ;  /* 0x0000000405009388 */ /* 0x0003e20000000800 */
[----:B------:R-:W-:Y:S01]  /*01d0*/  BAR.SYNC.DEFER_BLOCKING 0x0 ;  /* 0x0000000000007b1d */ /* 0x000fe20000010000 */
[----:B------:R-:W-:Y:S01]  /*01e0*/  ISETP.GT.U32.AND P1, PT, R0, 0x3, PT ;  /* 0x000000030000780c */ /* 0x000fe20003f24070 */
[----:B------:R-:W-:-:S12]  /*01f0*/  IMAD.MOV.U32 R0, RZ, RZ, R8 ;  /* 0x000000ffff007224 */ /* 0x000fd800078e0008 */
[----:B-1----:R-:W-:Y:S05]  /*0200*/  @P1 BRA `(.L_x_1) ;  /* 0xfffffffc00d41947 */ /* 0x002fea000383ffff */
.L_x_0:
[----:B------:R-:W-:Y:S05]  /*0210*/  @P0 EXIT ;  /* 0x000000000000094d */ /* 0x000fea0003800000 */
[----:B------:R-:W1:Y:S01]  /*0220*/  S2UR UR5, SR_CgaCtaId ;  /* 0x00000000000579c3 */ /* 0x000e620000008800 */
[----:B------:R-:W-:-:S07]  /*0230*/  UMOV UR4, 0x400 ;  /* 0x0000040000047882 */ /* 0x000fce0000000000 */
[----:B------:R-:W2:Y:S01]  /*0240*/  LDC.64 R2, c[0x0][0x388] ;  /* 0x0000e200ff027b82 */ /* 0x000ea20000000a00 */
[----:B-1----:R-:W-:Y:S01]  /*0250*/  ULEA UR4, UR5, UR4, 0x18 ;  /* 0x0000000405047291 */ /* 0x002fe2000f8ec0ff */
[----:B--2---:R-:W-:-:S08]  /*0260*/  IMAD.WIDE.U32 R2, R7, 0x4, R2 ;  /* 0x0000000407027825 */ /* 0x004fd000078e0002 */
[----:B0-----:R-:W0:Y:S04]  /*0270*/  LDS R5, [UR4] ;  /* 0x00000004ff057984 */ /* 0x001e280008000800 */
[----:B0-----:R-:W-:Y:S01]  /*0280*/  STG.E desc[UR6][R2.64], R5 ;  /* 0x0000000502007986 */ /* 0x001fe2000c101906 */
[----:B------:R-:W-:Y:S05]  /*0290*/  EXIT ;  /* 0x000000000000794d */ /* 0x000fea0003800000 */
.L_x_2:
[----:B------:R-:W-:-:S00]  /*02a0*/  BRA `(.L_x_2) ;  /* 0xfffffffc00fc7947 */ /* 0x000fc0000383ffff */
[----:B------:R-:W-:-:S00]  /*02b0*/  NOP ;  /* 0x0000000000007918 */ /* 0x000fc00000000000 */
        /* <DEDUP_REMOVED lines=12> */
.L_x_3:


//--------------------- .nv.shared._Z10reduce_sumPfS_j --------------------------
	.section	.nv.shared._Z10reduce_sumPfS_j,"aw",@nobits
	.sectionflags	@""
	.align	16
	.zero		1024


//--------------------- .nv.shared.reserved.0     --------------------------
	.section	.nv.shared.reserved.0,"aw",@nobits
	.weak		__nv_reservedSMEM_offset_0_alias
	.size		__nv_reservedSMEM_offset_0_alias, 0, 64
	.other		__nv_reservedSMEM_offset_0_alias,@"STO_CUDA_RESERVED_SHARED STV_DEFAULT"
__nv_reservedSMEM_offset_0_alias:
	.zero		0
	.zero		64


//--------------------- .nv.constant0._Z10reduce_sumPfS_j --------------------------
	.section	.nv.constant0._Z10reduce_sumPfS_j,"a",@progbits
	.sectionflags	@""
	.align	4
.nv.constant0._Z10reduce_sumPfS_j:
	.zero		916


//--------------------- SYMBOLS --------------------------

	.type		.nv.reservedSmem.offset0,@object
	.size		.nv.reservedSmem.offset0,0x4
	.type		.nv.reservedSmem.cap,@object
	.size		.nv.reservedSmem.cap,0x4
